//
// Generated by NVIDIA NVVM Compiler
//
// Compiler Build ID: CL-36424714
// Cuda compilation tools, release 13.0, V13.0.88
// Based on NVVM 20.0.0
//

.version 9.0
.target sm_100
.address_size 64

	// .globl	_Z9matrixAddPKfS0_Pfii

.visible .entry _Z9matrixAddPKfS0_Pfii(
	.param .u64 .ptr .align 1 _Z9matrixAddPKfS0_Pfii_param_0,
	.param .u64 .ptr .align 1 _Z9matrixAddPKfS0_Pfii_param_1,
	.param .u64 .ptr .align 1 _Z9matrixAddPKfS0_Pfii_param_2,
	.param .u32 _Z9matrixAddPKfS0_Pfii_param_3,
	.param .u32 _Z9matrixAddPKfS0_Pfii_param_4
)
{
	.reg .pred 	%p<4>;
	.reg .b32 	%r<14>;
	.reg .b32 	%f<4>;
	.reg .b64 	%rd<11>;

	ld.param.u64 	%rd1, [_Z9matrixAddPKfS0_Pfii_param_0];
	ld.param.u64 	%rd2, [_Z9matrixAddPKfS0_Pfii_param_1];
	ld.param.u64 	%rd3, [_Z9matrixAddPKfS0_Pfii_param_2];
	ld.param.u32 	%r2, [_Z9matrixAddPKfS0_Pfii_param_3];
	ld.param.u32 	%r3, [_Z9matrixAddPKfS0_Pfii_param_4];
	mov.u32 	%r5, %ctaid.x;
	mov.u32 	%r6, %ntid.x;
	mov.u32 	%r7, %tid.x;
	mad.lo.s32 	%r8, %r5, %r6, %r7;
	mov.u32 	%r9, %ctaid.y;
	mov.u32 	%r10, %ntid.y;
	mov.u32 	%r11, %tid.y;
	mad.lo.s32 	%r12, %r9, %r10, %r11;
	mad.lo.s32 	%r1, %r3, %r8, %r12;
	setp.ge.s32 	%p1, %r8, %r2;
	setp.ge.s32 	%p2, %r12, %r3;
	or.pred  	%p3, %p1, %p2;
	@%p3 bra 	$L__BB0_2;
	cvta.to.global.u64 	%rd4, %rd1;
	cvta.to.global.u64 	%rd5, %rd2;
	cvta.to.global.u64 	%rd6, %rd3;
	mul.wide.s32 	%rd7, %r1, 4;
	add.s64 	%rd8, %rd4, %rd7;
	ld.global.f32 	%f1, [%rd8];
	add.s64 	%rd9, %rd5, %rd7;
	ld.global.f32 	%f2, [%rd9];
	add.f32 	%f3, %f1, %f2;
	add.s64 	%rd10, %rd6, %rd7;
	st.global.f32 	[%rd10], %f3;
$L__BB0_2:
	ret;

}


// ===== COMPILED SASS (sm_100) =====

	.target	sm_100

	.elftype	@"ET_EXEC"


//--------------------- .note.nv.tkinfo           --------------------------
	.section	.note.nv.tkinfo,"",@"SHT_NOTE"
	.sectionflags	@"SHF_NOTE_NV_TKINFO"
	.tkinfo
        /*0018*/ 	.word	0x00000002
        /*0030*/ 	.string	""
        /*0030*/ 	.string	"ptxas"
        /*0030*/ 	.string	"Cuda compilation tools, release 13.0, V13.0.88"
        /*0030*/ 	.string	"Build cuda_13.0.r13.0/compiler.36424714_0"
        /*0030*/ 	.string	"-arch sm_100 -m 64 "



//--------------------- .note.nv.cuinfo           --------------------------
	.section	.note.nv.cuinfo,"",@"SHT_NOTE"
	.sectionflags	@"SHF_NOTE_NV_CUINFO"
        /*0018*/ 	.short	0x0002
        /*001a*/ 	.short	0x0064
        /*001c*/ 	.short	0x0082
	.zero		2


//--------------------- .nv.info                  --------------------------
	.section	.nv.info,"",@"SHT_CUDA_INFO"
	.align	4


	//----- nvinfo : EIATTR_REGCOUNT
	.align		4
        /*0000*/ 	.byte	0x04, 0x2f
        /*0002*/ 	.short	(.L_1 - .L_0)
	.align		4
.L_0:
        /*0004*/ 	.word	index@(_Z9matrixAddPKfS0_Pfii)
        /*0008*/ 	.word	0x0000000c


	//----- nvinfo : EIATTR_FRAME_SIZE
	.align		4
.L_1:
        /*000c*/ 	.byte	0x04, 0x11
        /*000e*/ 	.short	(.L_3 - .L_2)
	.align		4
.L_2:
        /*0010*/ 	.word	index@(_Z9matrixAddPKfS0_Pfii)
        /*0014*/ 	.word	0x00000000


	//----- nvinfo : EIATTR_MIN_STACK_SIZE
	.align		4
.L_3:
        /*0018*/ 	.byte	0x04, 0x12
        /*001a*/ 	.short	(.L_5 - .L_4)
	.align		4
.L_4:
        /*001c*/ 	.word	index@(_Z9matrixAddPKfS0_Pfii)
        /*0020*/ 	.word	0x00000000
.L_5:


//--------------------- .nv.compat                --------------------------
	.section	.nv.compat,"",@"SHT_CUDA_COMPAT_INFO"
	.align	4
        /*0000*/ 	.byte	0x02, 0x09, 0x00, 0x00, 0x02, 0x02, 0x01, 0x00, 0x02, 0x05, 0x05, 0x00, 0x03, 0x07, 0x01, 0x01
        /*0010*/ 	.byte	0x02, 0x03, 0x00, 0x00, 0x02, 0x06, 0x01, 0x00, 0x04, 0x0b, 0x08, 0x00, 0x09, 0x00, 0x00, 0x00
        /*0020*/ 	.byte	0x00, 0x00, 0x00, 0x00


//--------------------- .nv.info._Z9matrixAddPKfS0_Pfii --------------------------
	.section	.nv.info._Z9matrixAddPKfS0_Pfii,"",@"SHT_CUDA_INFO"
	.sectionflags	@""
	.align	4


	//----- nvinfo : EIATTR_CUDA_API_VERSION
	.align		4
        /*0000*/ 	.byte	0x04, 0x37
        /*0002*/ 	.short	(.L_7 - .L_6)
.L_6:
        /*0004*/ 	.word	0x00000082


	//----- nvinfo : EIATTR_KPARAM_INFO
	.align		4
.L_7:
        /*0008*/ 	.byte	0x04, 0x17
        /*000a*/ 	.short	(.L_9 - .L_8)
.L_8:
        /*000c*/ 	.word	0x00000000
        /*0010*/ 	.short	0x0004
        /*0012*/ 	.short	0x001c
        /*0014*/ 	.byte	0x00, 0xf0, 0x11, 0x00


	//----- nvinfo : EIATTR_KPARAM_INFO
	.align		4
.L_9:
        /*0018*/ 	.byte	0x04, 0x17
        /*001a*/ 	.short	(.L_11 - .L_10)
.L_10:
        /*001c*/ 	.word	0x00000000
        /*0020*/ 	.short	0x0003
        /*0022*/ 	.short	0x0018
        /*0024*/ 	.byte	0x00, 0xf0, 0x11, 0x00


	//----- nvinfo : EIATTR_KPARAM_INFO
	.align		4
.L_11:
        /*0028*/ 	.byte	0x04, 0x17
        /*002a*/ 	.short	(.L_13 - .L_12)
.L_12:
        /*002c*/ 	.word	0x00000000
        /*0030*/ 	.short	0x0002
        /*0032*/ 	.short	0x0010
        /*0034*/ 	.byte	0x00, 0xf5, 0x21, 0x00


	//----- nvinfo : EIATTR_KPARAM_INFO
	.align		4
.L_13:
        /*0038*/ 	.byte	0x04, 0x17
        /*003a*/ 	.short	(.L_15 - .L_14)
.L_14:
        /*003c*/ 	.word	0x00000000
        /*0040*/ 	.short	0x0001
        /*0042*/ 	.short	0x0008
        /*0044*/ 	.byte	0x00, 0xf5, 0x21, 0x00


	//----- nvinfo : EIATTR_KPARAM_INFO
	.align		4
.L_15:
        /*0048*/ 	.byte	0x04, 0x17
        /*004a*/ 	.short	(.L_17 - .L_16)
.L_16:
        /*004c*/ 	.word	0x00000000
        /*0050*/ 	.short	0x0000
        /*0052*/ 	.short	0x0000
        /*0054*/ 	.byte	0x00, 0xf5, 0x21, 0x00


	//----- nvinfo : EIATTR_SPARSE_MMA_MASK
	.align		4
.L_17:
        /*0058*/ 	.byte	0x03, 0x50
        /*005a*/ 	.short	0x0000


	//----- nvinfo : EIATTR_MAXREG_COUNT
	.align		4
        /*005c*/ 	.byte	0x03, 0x1b
        /*005e*/ 	.short	0x00ff


	//----- nvinfo : EIATTR_MERCURY_ISA_VERSION
	.align		4
        /*0060*/ 	.byte	0x03, 0x5f
        /*0062*/ 	.short	0x0101


	//----- nvinfo : EIATTR_VRC_CTA_INIT_COUNT
	.align		4
        /*0064*/ 	.byte	0x02, 0x4a
	.zero		1
	.zero		1


	//----- nvinfo : EIATTR_EXIT_INSTR_OFFSETS
	.align		4
        /*0068*/ 	.byte	0x04, 0x1c
        /*006a*/ 	.short	(.L_19 - .L_18)


	//   ....[0]....
.L_18:
        /*006c*/ 	.word	0x000000d0


	//   ....[1]....
        /*0070*/ 	.word	0x00000190


	//----- nvinfo : EIATTR_CBANK_PARAM_SIZE
	.align		4
.L_19:
        /*0074*/ 	.byte	0x03, 0x19
        /*0076*/ 	.short	0x0020


	//----- nvinfo : EIATTR_PARAM_CBANK
	.align		4
        /*0078*/ 	.byte	0x04, 0x0a
        /*007a*/ 	.short	(.L_21 - .L_20)
	.align		4
.L_20:
        /*007c*/ 	.word	index@(.nv.constant0._Z9matrixAddPKfS0_Pfii)
        /*0080*/ 	.short	0x0380
        /*0082*/ 	.short	0x0020


	//----- nvinfo : EIATTR_SW_WAR
	.align		4
.L_21:
        /*0084*/ 	.byte	0x04, 0x36
        /*0086*/ 	.short	(.L_23 - .L_22)
.L_22:
        /*0088*/ 	.word	0x00000008
.L_23:


//--------------------- .nv.callgraph             --------------------------
	.section	.nv.callgraph,"",@"SHT_CUDA_CALLGRAPH"
	.align	4
	.sectionentsize	8
	.align		4
        /*0000*/ 	.word	0x00000000
	.align		4
        /*0004*/ 	.word	0xffffffff
	.align		4
        /*0008*/ 	.word	0x00000000
	.align		4
        /*000c*/ 	.word	0xfffffffe
	.align		4
        /*0010*/ 	.word	0x00000000
	.align		4
        /*0014*/ 	.word	0xfffffffd
	.align		4
        /*0018*/ 	.word	0x00000000
	.align		4
        /*001c*/ 	.word	0xfffffffc


//--------------------- .text._Z9matrixAddPKfS0_Pfii --------------------------
	.section	.text._Z9matrixAddPKfS0_Pfii,"ax",@progbits
	.align	128
        .global         _Z9matrixAddPKfS0_Pfii
        .type           _Z9matrixAddPKfS0_Pfii,@function
        .size           _Z9matrixAddPKfS0_Pfii,(.L_x_1 - _Z9matrixAddPKfS0_Pfii)
        .other          _Z9matrixAddPKfS0_Pfii,@"STO_CUDA_ENTRY STV_DEFAULT"
_Z9matrixAddPKfS0_Pfii:
.text._Z9matrixAddPKfS0_Pfii:
[----:B------:R-:W-:Y:S01]  /*0000*/  LDC R1, c[0x0][0x37c] ;  /* 0x0000df00ff017b82 */ /* 0x000fe20000000800 */
[----:B------:R-:W0:Y:S07]  /*0010*/  S2R R2, SR_TID.Y ;  /* 0x0000000000027919 */ /* 0x000e2e0000002200 */
[----:B------:R-:W1:Y:S01]  /*0020*/  LDC R0, c[0x0][0x360] ;  /* 0x0000d800ff007b82 */ /* 0x000e620000000800 */
[----:B------:R-:W2:Y:S01]  /*0030*/  LDCU.64 UR6, c[0x0][0x398] ;  /* 0x00007300ff0677ac */ /* 0x000ea20008000a00 */
[----:B------:R-:W1:Y:S06]  /*0040*/  S2R R5, SR_TID.X ;  /* 0x0000000000057919 */ /* 0x000e6c0000002100 */
[----:B------:R-:W0:Y:S08]  /*0050*/  S2UR UR5, SR_CTAID.Y ;  /* 0x00000000000579c3 */ /* 0x000e300000002600 */
[----:B------:R-:W0:Y:S08]  /*0060*/  LDC R3, c[0x0][0x364] ;  /* 0x0000d900ff037b82 */ /* 0x000e300000000800 */
[----:B------:R-:W1:Y:S01]  /*0070*/  S2UR UR4, SR_CTAID.X ;  /* 0x00000000000479c3 */ /* 0x000e620000002500 */
[----:B0-----:R-:W-:-:S05]  /*0080*/  IMAD R3, R3, UR5, R2 ;  /* 0x0000000503037c24 */ /* 0x001fca000f8e0202 */
[----:B--2---:R-:W-:Y:S01]  /*0090*/  ISETP.GE.AND P0, PT, R3, UR7, PT ;  /* 0x0000000703007c0c */ /* 0x004fe2000bf06270 */
[----:B-1----:R-:W-:-:S04]  /*00a0*/  IMAD R0, R0, UR4, R5 ;  /* 0x0000000400007c24 */ /* 0x002fc8000f8e0205 */
[C---:B------:R-:W-:Y:S01]  /*00b0*/  IMAD R9, R0.reuse, UR7, R3 ;  /* 0x0000000700097c24 */ /* 0x040fe2000f8e0203 */
[----:B------:R-:W-:-:S13]  /*00c0*/  ISETP.GE.OR P0, PT, R0, UR6, P0 ;  /* 0x0000000600007c0c */ /* 0x000fda0008706670 */
[----:B------:R-:W-:Y:S05]  /*00d0*/  @P0 EXIT ;  /* 0x000000000000094d */ /* 0x000fea0003800000 */
[----:B------:R-:W0:Y:S01]  /*00e0*/  LDC.64 R2, c[0x0][0x380] ;  /* 0x0000e000ff027b82 */ /* 0x000e220000000a00 */
[----:B------:R-:W1:Y:S07]  /*00f0*/  LDCU.64 UR4, c[0x0][0x358] ;  /* 0x00006b00ff0477ac */ /* 0x000e6e0008000a00 */
[----:B------:R-:W2:Y:S08]  /*0100*/  LDC.64 R4, c[0x0][0x388] ;  /* 0x0000e200ff047b82 */ /* 0x000eb00000000a00 */
[----:B------:R-:W3:Y:S01]  /*0110*/  LDC.64 R6, c[0x0][0x390] ;  /* 0x0000e400ff067b82 */ /* 0x000ee20000000a00 */
[----:B0-----:R-:W-:-:S06]  /*0120*/  IMAD.WIDE R2, R9, 0x4, R2 ;  /* 0x0000000409027825 */ /* 0x001fcc00078e0202 */
[----:B-1----:R-:W4:Y:S01]  /*0130*/  LDG.E R2, desc[UR4][R2.64] ;  /* 0x0000000402027981 */ /* 0x002f22000c1e1900 */
[----:B--2---:R-:W-:-:S06]  /*0140*/  IMAD.WIDE R4, R9, 0x4, R4 ;  /* 0x0000000409047825 */ /* 0x004fcc00078e0204 */
[----:B------:R-:W4:Y:S01]  /*0150*/  LDG.E R5, desc[UR4][R4.64] ;  /* 0x0000000404057981 */ /* 0x000f22000c1e1900 */
[----:B---3--:R-:W-:-:S04]  /*0160*/  IMAD.WIDE R6, R9, 0x4, R6 ;  /* 0x0000000409067825 */ /* 0x008fc800078e0206 */
[----:B----4-:R-:W-:-:S05]  /*0170*/  FADD R9, R2, R5 ;  /* 0x0000000502097221 */ /* 0x010fca0000000000 */
[----:B------:R-:W-:Y:S01]  /*0180*/  STG.E desc[UR4][R6.64], R9 ;  /* 0x0000000906007986 */ /* 0x000fe2000c101904 */
[----:B------:R-:W-:Y:S05]  /*0190*/  EXIT ;  /* 0x000000000000794d */ /* 0x000fea0003800000 */
.L_x_0:
[----:B------:R-:W-:-:S00]  /*01a0*/  BRA `(.L_x_0) ;  /* 0xfffffffc00fc7947 */ /* 0x000fc0000383ffff */
[----:B------:R-:W-:-:S00]  /*01b0*/  NOP ;  /* 0x0000000000007918 */ /* 0x000fc00000000000 */
        /* <DEDUP_REMOVED lines=12> */
.L_x_1:


//--------------------- .nv.shared.reserved.0     --------------------------
	.section	.nv.shared.reserved.0,"aw",@nobits
	.weak		__nv_reservedSMEM_offset_0_alias
	.size		__nv_reservedSMEM_offset_0_alias, 0, 64
	.other		__nv_reservedSMEM_offset_0_alias,@"STO_CUDA_RESERVED_SHARED STV_DEFAULT"
__nv_reservedSMEM_offset_0_alias:
	.zero		0
	.zero		64


//--------------------- .nv.constant0._Z9matrixAddPKfS0_Pfii --------------------------
	.section	.nv.constant0._Z9matrixAddPKfS0_Pfii,"a",@progbits
	.sectionflags	@""
	.align	4
.nv.constant0._Z9matrixAddPKfS0_Pfii:
	.zero		928


//--------------------- SYMBOLS --------------------------

	.type		.nv.reservedSmem.offset0,@object
	.size		.nv.reservedSmem.offset0,0x4
